//
// Generated by NVIDIA NVVM Compiler
//
// Compiler Build ID: CL-36424714
// Cuda compilation tools, release 13.0, V13.0.88
// Based on NVVM 20.0.0
//

.version 9.0
.target sm_100
.address_size 64

	// .globl	_Z8odd_evenPii

.visible .entry _Z8odd_evenPii(
	.param .u64 .ptr .align 1 _Z8odd_evenPii_param_0,
	.param .u32 _Z8odd_evenPii_param_1
)
{
	.reg .pred 	%p<6>;
	.reg .b32 	%r<12>;
	.reg .b64 	%rd<5>;

	ld.param.u64 	%rd2, [_Z8odd_evenPii_param_0];
	ld.param.u32 	%r4, [_Z8odd_evenPii_param_1];
	mov.u32 	%r6, %ctaid.x;
	mov.u32 	%r7, %ntid.x;
	mov.u32 	%r8, %tid.x;
	mad.lo.s32 	%r9, %r6, %r7, %r8;
	and.b32  	%r10, %r9, 1;
	setp.eq.b32 	%p1, %r10, 1;
	not.pred 	%p2, %p1;
	add.s32 	%r11, %r4, -1;
	setp.ge.s32 	%p3, %r9, %r11;
	or.pred  	%p4, %p2, %p3;
	@%p4 bra 	$L__BB0_3;
	cvta.to.global.u64 	%rd3, %rd2;
	mul.wide.s32 	%rd4, %r9, 4;
	add.s64 	%rd1, %rd3, %rd4;
	ld.global.u32 	%r2, [%rd1];
	ld.global.u32 	%r3, [%rd1+4];
	setp.le.s32 	%p5, %r2, %r3;
	@%p5 bra 	$L__BB0_3;
	st.global.u32 	[%rd1], %r3;
	st.global.u32 	[%rd1+4], %r2;
$L__BB0_3:
	ret;

}
	// .globl	_Z8even_oddPii
.visible .entry _Z8even_oddPii(
	.param .u64 .ptr .align 1 _Z8even_oddPii_param_0,
	.param .u32 _Z8even_oddPii_param_1
)
{
	.reg .pred 	%p<5>;
	.reg .b32 	%r<12>;
	.reg .b64 	%rd<5>;

	ld.param.u64 	%rd2, [_Z8even_oddPii_param_0];
	ld.param.u32 	%r4, [_Z8even_oddPii_param_1];
	mov.u32 	%r6, %ctaid.x;
	mov.u32 	%r7, %ntid.x;
	mov.u32 	%r8, %tid.x;
	mad.lo.s32 	%r9, %r6, %r7, %r8;
	and.b32  	%r10, %r9, 1;
	setp.eq.b32 	%p1, %r10, 1;
	add.s32 	%r11, %r4, -1;
	setp.ge.s32 	%p2, %r9, %r11;
	or.pred  	%p3, %p1, %p2;
	@%p3 bra 	$L__BB1_3;
	cvta.to.global.u64 	%rd3, %rd2;
	mul.wide.s32 	%rd4, %r9, 4;
	add.s64 	%rd1, %rd3, %rd4;
	ld.global.u32 	%r2, [%rd1];
	ld.global.u32 	%r3, [%rd1+4];
	setp.le.s32 	%p4, %r2, %r3;
	@%p4 bra 	$L__BB1_3;
	st.global.u32 	[%rd1], %r3;
	st.global.u32 	[%rd1+4], %r2;
$L__BB1_3:
	ret;

}


// ===== COMPILED SASS (sm_100) =====

	.target	sm_100

	.elftype	@"ET_EXEC"


//--------------------- .note.nv.tkinfo           --------------------------
	.section	.note.nv.tkinfo,"",@"SHT_NOTE"
	.sectionflags	@"SHF_NOTE_NV_TKINFO"
	.tkinfo
        /*0018*/ 	.word	0x00000002
        /*0030*/ 	.string	""
        /*0030*/ 	.string	"ptxas"
        /*0030*/ 	.string	"Cuda compilation tools, release 13.0, V13.0.88"
        /*0030*/ 	.string	"Build cuda_13.0.r13.0/compiler.36424714_0"
        /*0030*/ 	.string	"-arch sm_100 -m 64 "



//--------------------- .note.nv.cuinfo           --------------------------
	.section	.note.nv.cuinfo,"",@"SHT_NOTE"
	.sectionflags	@"SHF_NOTE_NV_CUINFO"
        /*0018*/ 	.short	0x0002
        /*001a*/ 	.short	0x0064
        /*001c*/ 	.short	0x0082
	.zero		2


//--------------------- .nv.info                  --------------------------
	.section	.nv.info,"",@"SHT_CUDA_INFO"
	.align	4


	//----- nvinfo : EIATTR_REGCOUNT
	.align		4
        /*0000*/ 	.byte	0x04, 0x2f
        /*0002*/ 	.short	(.L_1 - .L_0)
	.align		4
.L_0:
        /*0004*/ 	.word	index@(_Z8odd_evenPii)
        /*0008*/ 	.word	0x00000008


	//----- nvinfo : EIATTR_FRAME_SIZE
	.align		4
.L_1:
        /*000c*/ 	.byte	0x04, 0x11
        /*000e*/ 	.short	(.L_3 - .L_2)
	.align		4
.L_2:
        /*0010*/ 	.word	index@(_Z8odd_evenPii)
        /*0014*/ 	.word	0x00000000


	//----- nvinfo : EIATTR_REGCOUNT
	.align		4
.L_3:
        /*0018*/ 	.byte	0x04, 0x2f
        /*001a*/ 	.short	(.L_5 - .L_4)
	.align		4
.L_4:
        /*001c*/ 	.word	index@(_Z8even_oddPii)
        /*0020*/ 	.word	0x00000008


	//----- nvinfo : EIATTR_FRAME_SIZE
	.align		4
.L_5:
        /*0024*/ 	.byte	0x04, 0x11
        /*0026*/ 	.short	(.L_7 - .L_6)
	.align		4
.L_6:
        /*0028*/ 	.word	index@(_Z8even_oddPii)
        /*002c*/ 	.word	0x00000000


	//----- nvinfo : EIATTR_MIN_STACK_SIZE
	.align		4
.L_7:
        /*0030*/ 	.byte	0x04, 0x12
        /*0032*/ 	.short	(.L_9 - .L_8)
	.align		4
.L_8:
        /*0034*/ 	.word	index@(_Z8even_oddPii)
        /*0038*/ 	.word	0x00000000


	//----- nvinfo : EIATTR_MIN_STACK_SIZE
	.align		4
.L_9:
        /*003c*/ 	.byte	0x04, 0x12
        /*003e*/ 	.short	(.L_11 - .L_10)
	.align		4
.L_10:
        /*0040*/ 	.word	index@(_Z8odd_evenPii)
        /*0044*/ 	.word	0x00000000
.L_11:


//--------------------- .nv.compat                --------------------------
	.section	.nv.compat,"",@"SHT_CUDA_COMPAT_INFO"
	.align	4
        /*0000*/ 	.byte	0x02, 0x09, 0x00, 0x00, 0x02, 0x02, 0x01, 0x00, 0x02, 0x05, 0x05, 0x00, 0x03, 0x07, 0x01, 0x01
        /*0010*/ 	.byte	0x02, 0x03, 0x00, 0x00, 0x02, 0x06, 0x01, 0x00, 0x04, 0x0b, 0x08, 0x00, 0x09, 0x00, 0x00, 0x00
        /*0020*/ 	.byte	0x00, 0x00, 0x00, 0x00


//--------------------- .nv.info._Z8even_oddPii   --------------------------
	.section	.nv.info._Z8even_oddPii,"",@"SHT_CUDA_INFO"
	.sectionflags	@""
	.align	4


	//----- nvinfo : EIATTR_CUDA_API_VERSION
	.align		4
        /*0000*/ 	.byte	0x04, 0x37
        /*0002*/ 	.short	(.L_13 - .L_12)
.L_12:
        /*0004*/ 	.word	0x00000082


	//----- nvinfo : EIATTR_KPARAM_INFO
	.align		4
.L_13:
        /*0008*/ 	.byte	0x04, 0x17
        /*000a*/ 	.short	(.L_15 - .L_14)
.L_14:
        /*000c*/ 	.word	0x00000000
        /*0010*/ 	.short	0x0001
        /*0012*/ 	.short	0x0008
        /*0014*/ 	.byte	0x00, 0xf0, 0x11, 0x00


	//----- nvinfo : EIATTR_KPARAM_INFO
	.align		4
.L_15:
        /*0018*/ 	.byte	0x04, 0x17
        /*001a*/ 	.short	(.L_17 - .L_16)
.L_16:
        /*001c*/ 	.word	0x00000000
        /*0020*/ 	.short	0x0000
        /*0022*/ 	.short	0x0000
        /*0024*/ 	.byte	0x00, 0xf5, 0x21, 0x00


	//----- nvinfo : EIATTR_SPARSE_MMA_MASK
	.align		4
.L_17:
        /*0028*/ 	.byte	0x03, 0x50
        /*002a*/ 	.short	0x0000


	//----- nvinfo : EIATTR_MAXREG_COUNT
	.align		4
        /*002c*/ 	.byte	0x03, 0x1b
        /*002e*/ 	.short	0x00ff


	//----- nvinfo : EIATTR_MERCURY_ISA_VERSION
	.align		4
        /*0030*/ 	.byte	0x03, 0x5f
        /*0032*/ 	.short	0x0101


	//----- nvinfo : EIATTR_VRC_CTA_INIT_COUNT
	.align		4
        /*0034*/ 	.byte	0x02, 0x4a
	.zero		1
	.zero		1


	//----- nvinfo : EIATTR_EXIT_INSTR_OFFSETS
	.align		4
        /*0038*/ 	.byte	0x04, 0x1c
        /*003a*/ 	.short	(.L_19 - .L_18)


	//   ....[0]....
.L_18:
        /*003c*/ 	.word	0x000000a0


	//   ....[1]....
        /*0040*/ 	.word	0x00000110


	//   ....[2]....
        /*0044*/ 	.word	0x00000140


	//----- nvinfo : EIATTR_CBANK_PARAM_SIZE
	.align		4
.L_19:
        /*0048*/ 	.byte	0x03, 0x19
        /*004a*/ 	.short	0x000c


	//----- nvinfo : EIATTR_PARAM_CBANK
	.align		4
        /*004c*/ 	.byte	0x04, 0x0a
        /*004e*/ 	.short	(.L_21 - .L_20)
	.align		4
.L_20:
        /*0050*/ 	.word	index@(.nv.constant0._Z8even_oddPii)
        /*0054*/ 	.short	0x0380
        /*0056*/ 	.short	0x000c


	//----- nvinfo : EIATTR_SW_WAR
	.align		4
.L_21:
        /*0058*/ 	.byte	0x04, 0x36
        /*005a*/ 	.short	(.L_23 - .L_22)
.L_22:
        /*005c*/ 	.word	0x00000008
.L_23:


//--------------------- .nv.info._Z8odd_evenPii   --------------------------
	.section	.nv.info._Z8odd_evenPii,"",@"SHT_CUDA_INFO"
	.sectionflags	@""
	.align	4


	//----- nvinfo : EIATTR_CUDA_API_VERSION
	.align		4
        /*0000*/ 	.byte	0x04, 0x37
        /*0002*/ 	.short	(.L_25 - .L_24)
.L_24:
        /*0004*/ 	.word	0x00000082


	//----- nvinfo : EIATTR_KPARAM_INFO
	.align		4
.L_25:
        /*0008*/ 	.byte	0x04, 0x17
        /*000a*/ 	.short	(.L_27 - .L_26)
.L_26:
        /*000c*/ 	.word	0x00000000
        /*0010*/ 	.short	0x0001
        /*0012*/ 	.short	0x0008
        /*0014*/ 	.byte	0x00, 0xf0, 0x11, 0x00


	//----- nvinfo : EIATTR_KPARAM_INFO
	.align		4
.L_27:
        /*0018*/ 	.byte	0x04, 0x17
        /*001a*/ 	.short	(.L_29 - .L_28)
.L_28:
        /*001c*/ 	.word	0x00000000
        /*0020*/ 	.short	0x0000
        /*0022*/ 	.short	0x0000
        /*0024*/ 	.byte	0x00, 0xf5, 0x21, 0x00


	//----- nvinfo : EIATTR_SPARSE_MMA_MASK
	.align		4
.L_29:
        /*0028*/ 	.byte	0x03, 0x50
        /*002a*/ 	.short	0x0000


	//----- nvinfo : EIATTR_MAXREG_COUNT
	.align		4
        /*002c*/ 	.byte	0x03, 0x1b
        /*002e*/ 	.short	0x00ff


	//----- nvinfo : EIATTR_MERCURY_ISA_VERSION
	.align		4
        /*0030*/ 	.byte	0x03, 0x5f
        /*0032*/ 	.short	0x0101


	//----- nvinfo : EIATTR_VRC_CTA_INIT_COUNT
	.align		4
        /*0034*/ 	.byte	0x02, 0x4a
	.zero		1
	.zero		1


	//----- nvinfo : EIATTR_EXIT_INSTR_OFFSETS
	.align		4
        /*0038*/ 	.byte	0x04, 0x1c
        /*003a*/ 	.short	(.L_31 - .L_30)


	//   ....[0]....
.L_30:
        /*003c*/ 	.word	0x000000a0


	//   ....[1]....
        /*0040*/ 	.word	0x00000110


	//   ....[2]....
        /*0044*/ 	.word	0x00000140


	//----- nvinfo : EIATTR_CBANK_PARAM_SIZE
	.align		4
.L_31:
        /*0048*/ 	.byte	0x03, 0x19
        /*004a*/ 	.short	0x000c


	//----- nvinfo : EIATTR_PARAM_CBANK
	.align		4
        /*004c*/ 	.byte	0x04, 0x0a
        /*004e*/ 	.short	(.L_33 - .L_32)
	.align		4
.L_32:
        /*0050*/ 	.word	index@(.nv.constant0._Z8odd_evenPii)
        /*0054*/ 	.short	0x0380
        /*0056*/ 	.short	0x000c


	//----- nvinfo : EIATTR_SW_WAR
	.align		4
.L_33:
        /*0058*/ 	.byte	0x04, 0x36
        /*005a*/ 	.short	(.L_35 - .L_34)
.L_34:
        /*005c*/ 	.word	0x00000008
.L_35:


//--------------------- .nv.callgraph             --------------------------
	.section	.nv.callgraph,"",@"SHT_CUDA_CALLGRAPH"
	.align	4
	.sectionentsize	8
	.align		4
        /*0000*/ 	.word	0x00000000
	.align		4
        /*0004*/ 	.word	0xffffffff
	.align		4
        /*0008*/ 	.word	0x00000000
	.align		4
        /*000c*/ 	.word	0xfffffffe
	.align		4
        /*0010*/ 	.word	0x00000000
	.align		4
        /*0014*/ 	.word	0xfffffffd
	.align		4
        /*0018*/ 	.word	0x00000000
	.align		4
        /*001c*/ 	.word	0xfffffffc


//--------------------- .text._Z8even_oddPii      --------------------------
	.section	.text._Z8even_oddPii,"ax",@progbits
	.align	128
        .global         _Z8even_oddPii
        .type           _Z8even_oddPii,@function
        .size           _Z8even_oddPii,(.L_x_2 - _Z8even_oddPii)
        .other          _Z8even_oddPii,@"STO_CUDA_ENTRY STV_DEFAULT"
_Z8even_oddPii:
.text._Z8even_oddPii:
[----:B------:R-:W-:Y:S01]  /*0000*/  LDC R1, c[0x0][0x37c] ;  /* 0x0000df00ff017b82 */ /* 0x000fe20000000800 */
[----:B------:R-:W0:Y:S07]  /*0010*/  S2R R0, SR_TID.X ;  /* 0x0000000000007919 */ /* 0x000e2e0000002100 */
[----:B------:R-:W0:Y:S01]  /*0020*/  S2UR UR5, SR_CTAID.X ;  /* 0x00000000000579c3 */ /* 0x000e220000002500 */
[----:B------:R-:W1:Y:S07]  /*0030*/  LDCU UR4, c[0x0][0x388] ;  /* 0x00007100ff0477ac */ /* 0x000e6e0008000800 */
[----:B------:R-:W0:Y:S01]  /*0040*/  LDC R5, c[0x0][0x360] ;  /* 0x0000d800ff057b82 */ /* 0x000e220000000800 */
[----:B-1----:R-:W-:Y:S01]  /*0050*/  UIADD3 UR4, UPT, UPT, UR4, -0x1, URZ ;  /* 0xffffffff04047890 */ /* 0x002fe2000fffe0ff */
[----:B0-----:R-:W-:-:S05]  /*0060*/  IMAD R5, R5, UR5, R0 ;  /* 0x0000000505057c24 */ /* 0x001fca000f8e0200 */
[C---:B------:R-:W-:Y:S02]  /*0070*/  ISETP.GE.AND P0, PT, R5.reuse, UR4, PT ;  /* 0x0000000405007c0c */ /* 0x040fe4000bf06270 */
[----:B------:R-:W-:-:S04]  /*0080*/  LOP3.LUT R0, R5, 0x1, RZ, 0xc0, !PT ;  /* 0x0000000105007812 */ /* 0x000fc800078ec0ff */
[----:B------:R-:W-:-:S13]  /*0090*/  ISETP.EQ.U32.OR P0, PT, R0, 0x1, P0 ;  /* 0x000000010000780c */ /* 0x000fda0000702470 */
[----:B------:R-:W-:Y:S05]  /*00a0*/  @P0 EXIT ;  /* 0x000000000000094d */ /* 0x000fea0003800000 */
[----:B------:R-:W0:Y:S01]  /*00b0*/  LDC.64 R2, c[0x0][0x380] ;  /* 0x0000e000ff027b82 */ /* 0x000e220000000a00 */
[----:B------:R-:W1:Y:S01]  /*00c0*/  LDCU.64 UR4, c[0x0][0x358] ;  /* 0x00006b00ff0477ac */ /* 0x000e620008000a00 */
[----:B0-----:R-:W-:-:S05]  /*00d0*/  IMAD.WIDE R2, R5, 0x4, R2 ;  /* 0x0000000405027825 */ /* 0x001fca00078e0202 */
[----:B-1----:R-:W2:Y:S04]  /*00e0*/  LDG.E R5, desc[UR4][R2.64] ;  /* 0x0000000402057981 */ /* 0x002ea8000c1e1900 */
[----:B------:R-:W2:Y:S02]  /*00f0*/  LDG.E R0, desc[UR4][R2.64+0x4] ;  /* 0x0000040402007981 */ /* 0x000ea4000c1e1900 */
[----:B--2---:R-:W-:-:S13]  /*0100*/  ISETP.GT.AND P0, PT, R5, R0, PT ;  /* 0x000000000500720c */ /* 0x004fda0003f04270 */
[----:B------:R-:W-:Y:S05]  /*0110*/  @!P0 EXIT ;  /* 0x000000000000894d */ /* 0x000fea0003800000 */
[----:B------:R-:W-:Y:S04]  /*0120*/  STG.E desc[UR4][R2.64], R0 ;  /* 0x0000000002007986 */ /* 0x000fe8000c101904 */
[----:B------:R-:W-:Y:S01]  /*0130*/  STG.E desc[UR4][R2.64+0x4], R5 ;  /* 0x0000040502007986 */ /* 0x000fe2000c101904 */
[----:B------:R-:W-:Y:S05]  /*0140*/  EXIT ;  /* 0x000000000000794d */ /* 0x000fea0003800000 */
.L_x_0:
[----:B------:R-:W-:-:S00]  /*0150*/  BRA `(.L_x_0) ;  /* 0xfffffffc00fc7947 */ /* 0x000fc0000383ffff */
[----:B------:R-:W-:-:S00]  /*0160*/  NOP ;  /* 0x0000000000007918 */ /* 0x000fc00000000000 */
        /* <DEDUP_REMOVED lines=9> */
.L_x_2:


//--------------------- .text._Z8odd_evenPii      --------------------------
	.section	.text._Z8odd_evenPii,"ax",@progbits
	.align	128
        .global         _Z8odd_evenPii
        .type           _Z8odd_evenPii,@function
        .size           _Z8odd_evenPii,(.L_x_3 - _Z8odd_evenPii)
        .other          _Z8odd_evenPii,@"STO_CUDA_ENTRY STV_DEFAULT"
_Z8odd_evenPii:
.text._Z8odd_evenPii:
        /* <DEDUP_REMOVED lines=9> */
[----:B------:R-:W-:-:S13]  /*0090*/  ISETP.NE.U32.OR P0, PT, R0, 0x1, P0 ;  /* 0x000000010000780c */ /* 0x000fda0000705470 */
        /* <DEDUP_REMOVED lines=11> */
.L_x_1:
        /* <DEDUP_REMOVED lines=11> */
.L_x_3:


//--------------------- .nv.shared.reserved.0     --------------------------
	.section	.nv.shared.reserved.0,"aw",@nobits
	.weak		__nv_reservedSMEM_offset_0_alias
	.size		__nv_reservedSMEM_offset_0_alias, 0, 64
	.other		__nv_reservedSMEM_offset_0_alias,@"STO_CUDA_RESERVED_SHARED STV_DEFAULT"
__nv_reservedSMEM_offset_0_alias:
	.zero		0
	.zero		64


//--------------------- .nv.constant0._Z8even_oddPii --------------------------
	.section	.nv.constant0._Z8even_oddPii,"a",@progbits
	.sectionflags	@""
	.align	4
.nv.constant0._Z8even_oddPii:
	.zero		908


//--------------------- .nv.constant0._Z8odd_evenPii --------------------------
	.section	.nv.constant0._Z8odd_evenPii,"a",@progbits
	.sectionflags	@""
	.align	4
.nv.constant0._Z8odd_evenPii:
	.zero		908


//--------------------- SYMBOLS --------------------------

	.type		.nv.reservedSmem.offset0,@object
	.size		.nv.reservedSmem.offset0,0x4
